	.headerflags	@"EF_CUDA_TEXMODE_UNIFIED EF_CUDA_64BIT_ADDRESS EF_CUDA_ACCELERATORS EF_CUDA_SM90 EF_CUDA_VIRTUAL_SM(EF_CUDA_SM90)"
	.elftype	@"ET_EXEC"


//--------------------- .nv.info                  --------------------------
	.section	.nv.info,"",@"SHT_CUDA_INFO"
	.align	4


	//----- nvinfo : EIATTR_REGCOUNT
	.align		4
        /*0000*/ 	.byte	0x04, 0x2f
        /*0002*/ 	.short	(.L_2 - .L_1)
	.align		4
.L_1:
        /*0004*/ 	.word	index@(triton_poi_fused_convolution_tanh_22)
        /*0008*/ 	.word	0x0000000c


	//----- nvinfo : EIATTR_MIN_STACK_SIZE
	.align		4
.L_2:
        /*000c*/ 	.byte	0x04, 0x12
        /*000e*/ 	.short	(.L_4 - .L_3)
	.align		4
.L_3:
        /*0010*/ 	.word	index@(triton_poi_fused_convolution_tanh_22)
        /*0014*/ 	.word	0x00000000


	//----- nvinfo : EIATTR_FRAME_SIZE
	.align		4
.L_4:
        /*0018*/ 	.byte	0x04, 0x11
        /*001a*/ 	.short	(.L_6 - .L_5)
	.align		4
.L_5:
        /*001c*/ 	.word	index@(triton_poi_fused_convolution_tanh_22)
        /*0020*/ 	.word	0x00000000


	//----- nvinfo : EIATTR_MIN_STACK_SIZE
	.align		4
.L_6:
        /*0024*/ 	.byte	0x04, 0x12
        /*0026*/ 	.short	(.L_8 - .L_7)
	.align		4
.L_7:
        /*0028*/ 	.word	index@(triton_poi_fused_convolution_tanh_22)
        /*002c*/ 	.word	0x00000000
.L_8:


//--------------------- .nv.info.triton_poi_fused_convolution_tanh_22 --------------------------
	.section	.nv.info.triton_poi_fused_convolution_tanh_22,"",@"SHT_CUDA_INFO"
	.sectionflags	@""
	.align	4


	//----- nvinfo : EIATTR_CUDA_API_VERSION
	.align		4
        /*0000*/ 	.byte	0x04, 0x37
        /*0002*/ 	.short	(.L_10 - .L_9)
.L_9:
        /*0004*/ 	.word	0x0000007c


	//----- nvinfo : EIATTR_KPARAM_INFO
	.align		4
.L_10:
        /*0008*/ 	.byte	0x04, 0x17
        /*000a*/ 	.short	(.L_12 - .L_11)
.L_11:
        /*000c*/ 	.word	0x00000000
        /*0010*/ 	.short	0x0002
        /*0012*/ 	.short	0x0010
        /*0014*/ 	.byte	0x00, 0xf0, 0x11, 0x00


	//----- nvinfo : EIATTR_KPARAM_INFO
	.align		4
.L_12:
        /*0018*/ 	.byte	0x04, 0x17
        /*001a*/ 	.short	(.L_14 - .L_13)
.L_13:
        /*001c*/ 	.word	0x00000000
        /*0020*/ 	.short	0x0001
        /*0022*/ 	.short	0x0008
        /*0024*/ 	.byte	0x00, 0xf4, 0x21, 0x00


	//----- nvinfo : EIATTR_KPARAM_INFO
	.align		4
.L_14:
        /*0028*/ 	.byte	0x04, 0x17
        /*002a*/ 	.short	(.L_16 - .L_15)
.L_15:
        /*002c*/ 	.word	0x00000000
        /*0030*/ 	.short	0x0000
        /*0032*/ 	.short	0x0000
        /*0034*/ 	.byte	0x00, 0xf4, 0x21, 0x00


	//----- nvinfo : EIATTR_SPARSE_MMA_MASK
	.align		4
.L_16:
        /*0038*/ 	.byte	0x03, 0x50
        /*003a*/ 	.short	0x0000


	//----- nvinfo : EIATTR_MAXREG_COUNT
	.align		4
        /*003c*/ 	.byte	0x03, 0x1b
        /*003e*/ 	.short	0x00ff


	//----- nvinfo : EIATTR_EXIT_INSTR_OFFSETS
	.align		4
        /*0040*/ 	.byte	0x04, 0x1c
        /*0042*/ 	.short	(.L_18 - .L_17)


	//   ....[0]....
.L_17:
        /*0044*/ 	.word	0x00000430


	//----- nvinfo : EIATTR_REQNTID
	.align		4
.L_18:
        /*0048*/ 	.byte	0x04, 0x10
        /*004a*/ 	.short	(.L_20 - .L_19)
.L_19:
        /*004c*/ 	.word	0x00000080
        /*0050*/ 	.word	0x00000001
        /*0054*/ 	.word	0x00000001


	//----- nvinfo : EIATTR_CRS_STACK_SIZE
	.align		4
.L_20:
        /*0058*/ 	.byte	0x04, 0x1e
        /*005a*/ 	.short	(.L_22 - .L_21)
.L_21:
        /*005c*/ 	.word	0x00000000


	//----- nvinfo : EIATTR_CBANK_PARAM_SIZE
	.align		4
.L_22:
        /*0060*/ 	.byte	0x03, 0x19
        /*0062*/ 	.short	0x0014


	//----- nvinfo : EIATTR_PARAM_CBANK
	.align		4
        /*0064*/ 	.byte	0x04, 0x0a
        /*0066*/ 	.short	(.L_24 - .L_23)
	.align		4
.L_23:
        /*0068*/ 	.word	index@(.nv.constant0.triton_poi_fused_convolution_tanh_22)
        /*006c*/ 	.short	0x0210
        /*006e*/ 	.short	0x0014


	//----- nvinfo : EIATTR_SW_WAR
	.align		4
.L_24:
        /*0070*/ 	.byte	0x04, 0x36
        /*0072*/ 	.short	(.L_26 - .L_25)
.L_25:
        /*0074*/ 	.word	0x00000008
.L_26:


//--------------------- .nv.callgraph             --------------------------
	.section	.nv.callgraph,"",@"SHT_CUDA_CALLGRAPH"
	.align	4
	.sectionentsize	8
	.align		4
        /*0000*/ 	.word	0x00000000
	.align		4
        /*0004*/ 	.word	0xffffffff
	.align		4
        /*0008*/ 	.word	0x00000000
	.align		4
        /*000c*/ 	.word	0xfffffffe
	.align		4
        /*0010*/ 	.word	0x00000000
	.align		4
        /*0014*/ 	.word	0xfffffffd
	.align		4
        /*0018*/ 	.word	0x00000000
	.align		4
        /*001c*/ 	.word	0xfffffffc


//--------------------- .nv.constant4             --------------------------
	.section	.nv.constant4,"a",@progbits
	.align	8
	.align		8
.nv.constant4:
        /*0000*/ 	.dword	_$_str


//--------------------- .text.triton_poi_fused_convolution_tanh_22 --------------------------
	.section	.text.triton_poi_fused_convolution_tanh_22,"ax",@progbits
	.align	128
        .global         triton_poi_fused_convolution_tanh_22
        .type           triton_poi_fused_convolution_tanh_22,@function
        .size           triton_poi_fused_convolution_tanh_22,(.L_x_7 - triton_poi_fused_convolution_tanh_22)
        .other          triton_poi_fused_convolution_tanh_22,@"STO_CUDA_ENTRY STV_DEFAULT"
triton_poi_fused_convolution_tanh_22:
.text.triton_poi_fused_convolution_tanh_22:
[----:B------:R-:W0:Y:S02]  /*0000*/  LDC R1, c[0x0][0x28] ;  /* 0x00000a00ff017b82 */ /* 0x000e240000000800 */
[----:B------:R-:W1:Y:S01]  /*0010*/  S2R R0, SR_TID.X ;  /* 0x0000000000007919 */ /* 0x000e620000002100 */
[----:B------:R-:W2:Y:S01]  /*0020*/  LDC.64 R6, c[0x0][0x218] ;  /* 0x00008600ff067b82 */ /* 0x000ea20000000a00 */
[----:B------:R-:W-:Y:S01]  /*0030*/  ULDC.64 UR4, c[0x0][0x208] ;  /* 0x0000820000047ab9 */ /* 0x000fe20000000a00 */
[----:B------:R-:W3:Y:S06]  /*0040*/  S2R R5, SR_CTAID.X ;  /* 0x0000000000057919 */ /* 0x000eec0000002500 */
[----:B------:R-:W4:Y:S01]  /*0050*/  LDC.64 R2, c[0x0][0x210] ;  /* 0x00008400ff027b82 */ /* 0x000f220000000a00 */
[----:B-1----:R-:W-:-:S02]  /*0060*/  SHF.L.U32 R0, R0, 0x1, RZ ;  /* 0x0000000100007819 */ /* 0x002fc400000006ff */
[----:B---3--:R-:W-:Y:S02]  /*0070*/  SHF.R.S32.HI R4, RZ, 0x17, R5 ;  /* 0x00000017ff047819 */ /* 0x008fe40000011405 */
[----:B------:R-:W-:Y:S02]  /*0080*/  LOP3.LUT R0, R0, 0xfe, RZ, 0xc0, !PT ;  /* 0x000000fe00007812 */ /* 0x000fe400078ec0ff */
[----:B------:R-:W-:Y:S02]  /*0090*/  SGXT R4, R4, 0x1 ;  /* 0x000000010404781a */ /* 0x000fe40000000200 */
[----:B------:R-:W-:-:S04]  /*00a0*/  LEA R5, R5, R0, 0x8 ;  /* 0x0000000005057211 */ /* 0x000fc800078e40ff */
[----:B------:R-:W-:Y:S01]  /*00b0*/  LEA.HI R4, R4, R5, RZ, 0xc ;  /* 0x0000000504047211 */ /* 0x000fe200078f60ff */
[----:B----4-:R-:W-:-:S03]  /*00c0*/  IMAD.WIDE R2, R5, 0x4, R2 ;  /* 0x0000000405027825 */ /* 0x010fc600078e0202 */
[----:B------:R-:W-:-:S04]  /*00d0*/  SHF.R.S32.HI R4, RZ, 0xc, R4 ;  /* 0x0000000cff047819 */ /* 0x000fc80000011404 */
[----:B------:R-:W-:-:S04]  /*00e0*/  LEA.HI R0, R4, R4, RZ, 0x2 ;  /* 0x0000000404007211 */ /* 0x000fc800078f10ff */
[----:B------:R-:W-:-:S04]  /*00f0*/  LOP3.LUT R9, R0, 0xfffffffc, RZ, 0xc0, !PT ;  /* 0xfffffffc00097812 */ /* 0x000fc800078ec0ff */
[----:B------:R-:W-:Y:S02]  /*0100*/  IADD3 R9, R4, -R9, RZ ;  /* 0x8000000904097210 */ /* 0x000fe40007ffe0ff */
[----:B------:R-:W3:Y:S03]  /*0110*/  LDG.E.64 R4, desc[UR4][R2.64] ;  /* 0x0000000402047981 */ /* 0x000ee6000c1e1b00 */
[----:B--2---:R-:W-:-:S06]  /*0120*/  IMAD.WIDE R6, R9, 0x4, R6 ;  /* 0x0000000409067825 */ /* 0x004fcc00078e0206 */
[----:B------:R-:W3:Y:S01]  /*0130*/  LDG.E.EL R6, desc[UR4][R6.64] ;  /* 0x0000000406067981 */ /* 0x000ee2000c2e1900 */
[----:B------:R-:W-:Y:S01]  /*0140*/  BSSY B0, `(.L_x_0) ;  /* 0x0000017000007945 */ /* 0x000fe20003800000 */
[----:B---3--:R-:W-:-:S04]  /*0150*/  FADD R8, R4, R6 ;  /* 0x0000000604087221 */ /* 0x008fc80000000000 */
[----:B------:R-:W-:-:S05]  /*0160*/  FADD.FTZ R0, |R8|, -RZ ;  /* 0x800000ff08007221 */ /* 0x000fca0000010200 */
[----:B------:R-:W-:Y:S01]  /*0170*/  FSETP.GE.AND P0, PT, R0, 0.60000002384185791016, PT ;  /* 0x3f19999a0000780b */ /* 0x000fe20003f06000 */
[----:B------:R-:W-:-:S12]  /*0180*/  FADD R4, R5, R6 ;  /* 0x0000000605047221 */ /* 0x000fd80000000000 */
[----:B------:R-:W-:Y:S05]  /*0190*/  @!P0 BRA `(.L_x_1) ;  /* 0x0000000000288947 */ /* 0x000fea0003800000 */
[C---:B------:R-:W-:Y:S01]  /*01a0*/  FMUL R5, R0.reuse, 2.8853900432586669922 ;  /* 0x4038aa3b00057820 */ /* 0x040fe20000400000 */
[----:B------:R-:W-:Y:S01]  /*01b0*/  HFMA2.MMA R6, -RZ, RZ, 1.875, 0 ;  /* 0x3f800000ff067435 */ /* 0x000fe200000001ff */
[----:B------:R-:W-:-:S04]  /*01c0*/  FSETP.GE.AND P0, PT, R0, 9.010913848876953125, PT ;  /* 0x41102cb40000780b */ /* 0x000fc80003f06000 */
[----:B------:R-:W1:Y:S02]  /*01d0*/  MUFU.EX2 R5, R5 ;  /* 0x0000000500057308 */ /* 0x000e640000000800 */
[----:B-1----:R-:W-:-:S06]  /*01e0*/  FADD R7, R5, 1 ;  /* 0x3f80000005077421 */ /* 0x002fcc0000000000 */
[----:B------:R-:W1:Y:S02]  /*01f0*/  MUFU.RCP R7, R7 ;  /* 0x0000000700077308 */ /* 0x000e640000001000 */
[----:B-1----:R-:W-:-:S05]  /*0200*/  FFMA.FTZ R6, R7, -2, R6 ;  /* 0xc000000007067823 */ /* 0x002fca0000010006 */
[----:B------:R-:W-:-:S04]  /*0210*/  FSEL R9, R6, 1, !P0 ;  /* 0x3f80000006097808 */ /* 0x000fc80004000000 */
[----:B------:R-:W-:Y:S01]  /*0220*/  LOP3.LUT R6, R9, 0x80000000, R8, 0xf8, !PT ;  /* 0x8000000009067812 */ /* 0x000fe200078ef808 */
[----:B------:R-:W-:Y:S06]  /*0230*/  BRA `(.L_x_2) ;  /* 0x00000000001c7947 */ /* 0x000fec0003800000 */
.L_x_1:
[----:B------:R-:W-:Y:S01]  /*0240*/  MOV R0, 0x3c80f082 ;  /* 0x3c80f08200007802 */ /* 0x000fe20000000f00 */
[----:B------:R-:W-:-:S04]  /*0250*/  FMUL R5, R8, R8 ;  /* 0x0000000808057220 */ /* 0x000fc80000400000 */
[----:B------:R-:W-:-:S04]  /*0260*/  FFMA.FTZ R0, R5, R0, -0.052303962409496307373 ;  /* 0xbd563cae05007423 */ /* 0x000fc80000010000 */
[----:B------:R-:W-:-:S04]  /*0270*/  FFMA.FTZ R0, R5, R0, 0.1331529766321182251 ;  /* 0x3e08594105007423 */ /* 0x000fc80000010000 */
[----:B------:R-:W-:-:S04]  /*0280*/  FFMA.FTZ R0, R5, R0, -0.33332768082618713379 ;  /* 0xbeaaa9ed05007423 */ /* 0x000fc80000010000 */
[----:B------:R-:W-:-:S04]  /*0290*/  FFMA.FTZ R5, R5, R0, RZ ;  /* 0x0000000005057223 */ /* 0x000fc800000100ff */
[----:B------:R-:W-:-:S07]  /*02a0*/  FFMA.FTZ R6, R8, R5, R8 ;  /* 0x0000000508067223 */ /* 0x000fce0000010008 */
.L_x_2:
[----:B------:R-:W-:Y:S05]  /*02b0*/  BSYNC B0 ;  /* 0x0000000000007941 */ /* 0x000fea0003800000 */
.L_x_0:
[----:B------:R-:W-:Y:S01]  /*02c0*/  FADD.FTZ R9, |R4|, -RZ ;  /* 0x800000ff04097221 */ /* 0x000fe20000010200 */
[----:B------:R-:W-:Y:S04]  /*02d0*/  BSSY B0, `(.L_x_3) ;  /* 0x0000014000007945 */ /* 0x000fe80003800000 */
[----:B------:R-:W-:-:S13]  /*02e0*/  FSETP.GE.AND P0, PT, R9, 0.60000002384185791016, PT ;  /* 0x3f19999a0900780b */ /* 0x000fda0003f06000 */
        /* <DEDUP_REMOVED lines=11> */
.L_x_4:
[----:B------:R-:W-:Y:S01]  /*03a0*/  MOV R0, 0x3c80f082 ;  /* 0x3c80f08200007802 */ /* 0x000fe20000000f00 */
[----:B------:R-:W-:-:S04]  /*03b0*/  FMUL R5, R4, R4 ;  /* 0x0000000404057220 */ /* 0x000fc80000400000 */
[----:B------:R-:W-:-:S04]  /*03c0*/  FFMA.FTZ R0, R5, R0, -0.052303962409496307373 ;  /* 0xbd563cae05007423 */ /* 0x000fc80000010000 */
[----:B------:R-:W-:-:S04]  /*03d0*/  FFMA.FTZ R0, R5, R0, 0.1331529766321182251 ;  /* 0x3e08594105007423 */ /* 0x000fc80000010000 */
[----:B------:R-:W-:-:S04]  /*03e0*/  FFMA.FTZ R0, R5, R0, -0.33332768082618713379 ;  /* 0xbeaaa9ed05007423 */ /* 0x000fc80000010000 */
[----:B------:R-:W-:-:S04]  /*03f0*/  FFMA.FTZ R5, R5, R0, RZ ;  /* 0x0000000005057223 */ /* 0x000fc800000100ff */
[----:B------:R-:W-:-:S07]  /*0400*/  FFMA.FTZ R7, R4, R5, R4 ;  /* 0x0000000504077223 */ /* 0x000fce0000010004 */
.L_x_5:
[----:B------:R-:W-:Y:S05]  /*0410*/  BSYNC B0 ;  /* 0x0000000000007941 */ /* 0x000fea0003800000 */
.L_x_3:
[----:B------:R-:W-:Y:S01]  /*0420*/  STG.E.64 desc[UR4][R2.64], R6 ;  /* 0x0000000602007986 */ /* 0x000fe2000c101b04 */
[----:B------:R-:W-:Y:S05]  /*0430*/  EXIT ;  /* 0x000000000000794d */ /* 0x000fea0003800000 */
.L_x_6:
[----:B------:R-:W-:-:S00]  /*0440*/  BRA `(.L_x_6) ;  /* 0xfffffffc00fc7947 */ /* 0x000fc0000383ffff */
[----:B------:R-:W-:-:S00]  /*0450*/  NOP ;  /* 0x0000000000007918 */ /* 0x000fc00000000000 */
        /* <DEDUP_REMOVED lines=10> */
.L_x_7:


//--------------------- .nv.global.init           --------------------------
	.section	.nv.global.init,"aw",@progbits
.nv.global.init:
	.type		_$_str,@object
	.size		_$_str,(.L_0 - _$_str)
_$_str:
        /*0000*/ 	.byte	0x5f, 0x5f, 0x43, 0x55, 0x44, 0x41, 0x5f, 0x46, 0x54, 0x5a, 0x00
.L_0:


//--------------------- .nv.constant0.triton_poi_fused_convolution_tanh_22 --------------------------
	.section	.nv.constant0.triton_poi_fused_convolution_tanh_22,"a",@progbits
	.sectionflags	@""
	.align	4
.nv.constant0.triton_poi_fused_convolution_tanh_22:
	.zero		548
